//
// Generated by NVIDIA NVVM Compiler
//
// Compiler Build ID: CL-36424714
// Cuda compilation tools, release 13.0, V13.0.88
// Based on NVVM 20.0.0
//

.version 9.0
.target sm_100
.address_size 64

	// .globl	_Z14sum_kernel_devPKfPf

.visible .entry _Z14sum_kernel_devPKfPf(
	.param .u64 .ptr .align 1 _Z14sum_kernel_devPKfPf_param_0,
	.param .u64 .ptr .align 1 _Z14sum_kernel_devPKfPf_param_1
)
{
	.reg .pred 	%p<2>;
	.reg .b32 	%r<5>;
	.reg .b32 	%f<33>;
	.reg .b64 	%rd<8>;

	ld.param.u64 	%rd1, [_Z14sum_kernel_devPKfPf_param_0];
	ld.param.u64 	%rd2, [_Z14sum_kernel_devPKfPf_param_1];
	mov.u32 	%r2, %ctaid.x;
	mov.u32 	%r3, %ntid.x;
	mov.u32 	%r4, %tid.x;
	mad.lo.s32 	%r1, %r2, %r3, %r4;
	setp.gt.s32 	%p1, %r1, 16383;
	@%p1 bra 	$L__BB0_2;
	cvta.to.global.u64 	%rd3, %rd2;
	cvta.to.global.u64 	%rd4, %rd1;
	mul.wide.s32 	%rd5, %r1, 4;
	add.s64 	%rd6, %rd4, %rd5;
	ld.global.nc.f32 	%f1, [%rd6];
	add.f32 	%f2, %f1, 0f00000000;
	ld.global.nc.f32 	%f3, [%rd6+65536];
	add.f32 	%f4, %f2, %f3;
	ld.global.nc.f32 	%f5, [%rd6+131072];
	add.f32 	%f6, %f4, %f5;
	ld.global.nc.f32 	%f7, [%rd6+196608];
	add.f32 	%f8, %f6, %f7;
	ld.global.nc.f32 	%f9, [%rd6+262144];
	add.f32 	%f10, %f8, %f9;
	ld.global.nc.f32 	%f11, [%rd6+327680];
	add.f32 	%f12, %f10, %f11;
	ld.global.nc.f32 	%f13, [%rd6+393216];
	add.f32 	%f14, %f12, %f13;
	ld.global.nc.f32 	%f15, [%rd6+458752];
	add.f32 	%f16, %f14, %f15;
	ld.global.nc.f32 	%f17, [%rd6+524288];
	add.f32 	%f18, %f16, %f17;
	ld.global.nc.f32 	%f19, [%rd6+589824];
	add.f32 	%f20, %f18, %f19;
	ld.global.nc.f32 	%f21, [%rd6+655360];
	add.f32 	%f22, %f20, %f21;
	ld.global.nc.f32 	%f23, [%rd6+720896];
	add.f32 	%f24, %f22, %f23;
	ld.global.nc.f32 	%f25, [%rd6+786432];
	add.f32 	%f26, %f24, %f25;
	ld.global.nc.f32 	%f27, [%rd6+851968];
	add.f32 	%f28, %f26, %f27;
	ld.global.nc.f32 	%f29, [%rd6+917504];
	add.f32 	%f30, %f28, %f29;
	ld.global.nc.f32 	%f31, [%rd6+983040];
	add.f32 	%f32, %f30, %f31;
	add.s64 	%rd7, %rd3, %rd5;
	st.global.f32 	[%rd7], %f32;
$L__BB0_2:
	ret;

}


// ===== COMPILED SASS (sm_100) =====

	.target	sm_100

	.elftype	@"ET_EXEC"


//--------------------- .note.nv.tkinfo           --------------------------
	.section	.note.nv.tkinfo,"",@"SHT_NOTE"
	.sectionflags	@"SHF_NOTE_NV_TKINFO"
	.tkinfo
        /*0018*/ 	.word	0x00000002
        /*0030*/ 	.string	""
        /*0030*/ 	.string	"ptxas"
        /*0030*/ 	.string	"Cuda compilation tools, release 13.0, V13.0.88"
        /*0030*/ 	.string	"Build cuda_13.0.r13.0/compiler.36424714_0"
        /*0030*/ 	.string	"-arch sm_100 -m 64 "



//--------------------- .note.nv.cuinfo           --------------------------
	.section	.note.nv.cuinfo,"",@"SHT_NOTE"
	.sectionflags	@"SHF_NOTE_NV_CUINFO"
        /*0018*/ 	.short	0x0002
        /*001a*/ 	.short	0x0064
        /*001c*/ 	.short	0x0082
	.zero		2


//--------------------- .nv.info                  --------------------------
	.section	.nv.info,"",@"SHT_CUDA_INFO"
	.align	4


	//----- nvinfo : EIATTR_REGCOUNT
	.align		4
        /*0000*/ 	.byte	0x04, 0x2f
        /*0002*/ 	.short	(.L_1 - .L_0)
	.align		4
.L_0:
        /*0004*/ 	.word	index@(_Z14sum_kernel_devPKfPf)
        /*0008*/ 	.word	0x0000001d


	//----- nvinfo : EIATTR_FRAME_SIZE
	.align		4
.L_1:
        /*000c*/ 	.byte	0x04, 0x11
        /*000e*/ 	.short	(.L_3 - .L_2)
	.align		4
.L_2:
        /*0010*/ 	.word	index@(_Z14sum_kernel_devPKfPf)
        /*0014*/ 	.word	0x00000000


	//----- nvinfo : EIATTR_MIN_STACK_SIZE
	.align		4
.L_3:
        /*0018*/ 	.byte	0x04, 0x12
        /*001a*/ 	.short	(.L_5 - .L_4)
	.align		4
.L_4:
        /*001c*/ 	.word	index@(_Z14sum_kernel_devPKfPf)
        /*0020*/ 	.word	0x00000000
.L_5:


//--------------------- .nv.compat                --------------------------
	.section	.nv.compat,"",@"SHT_CUDA_COMPAT_INFO"
	.align	4
        /*0000*/ 	.byte	0x02, 0x09, 0x00, 0x00, 0x02, 0x02, 0x01, 0x00, 0x02, 0x05, 0x05, 0x00, 0x03, 0x07, 0x01, 0x01
        /*0010*/ 	.byte	0x02, 0x03, 0x00, 0x00, 0x02, 0x06, 0x01, 0x00, 0x04, 0x0b, 0x08, 0x00, 0x09, 0x00, 0x00, 0x00
        /*0020*/ 	.byte	0x00, 0x00, 0x00, 0x00


//--------------------- .nv.info._Z14sum_kernel_devPKfPf --------------------------
	.section	.nv.info._Z14sum_kernel_devPKfPf,"",@"SHT_CUDA_INFO"
	.sectionflags	@""
	.align	4


	//----- nvinfo : EIATTR_CUDA_API_VERSION
	.align		4
        /*0000*/ 	.byte	0x04, 0x37
        /*0002*/ 	.short	(.L_7 - .L_6)
.L_6:
        /*0004*/ 	.word	0x00000082


	//----- nvinfo : EIATTR_KPARAM_INFO
	.align		4
.L_7:
        /*0008*/ 	.byte	0x04, 0x17
        /*000a*/ 	.short	(.L_9 - .L_8)
.L_8:
        /*000c*/ 	.word	0x00000000
        /*0010*/ 	.short	0x0001
        /*0012*/ 	.short	0x0008
        /*0014*/ 	.byte	0x00, 0xf5, 0x21, 0x00


	//----- nvinfo : EIATTR_KPARAM_INFO
	.align		4
.L_9:
        /*0018*/ 	.byte	0x04, 0x17
        /*001a*/ 	.short	(.L_11 - .L_10)
.L_10:
        /*001c*/ 	.word	0x00000000
        /*0020*/ 	.short	0x0000
        /*0022*/ 	.short	0x0000
        /*0024*/ 	.byte	0x00, 0xf5, 0x21, 0x00


	//----- nvinfo : EIATTR_SPARSE_MMA_MASK
	.align		4
.L_11:
        /*0028*/ 	.byte	0x03, 0x50
        /*002a*/ 	.short	0x0000


	//----- nvinfo : EIATTR_MAXREG_COUNT
	.align		4
        /*002c*/ 	.byte	0x03, 0x1b
        /*002e*/ 	.short	0x00ff


	//----- nvinfo : EIATTR_MERCURY_ISA_VERSION
	.align		4
        /*0030*/ 	.byte	0x03, 0x5f
        /*0032*/ 	.short	0x0101


	//----- nvinfo : EIATTR_VRC_CTA_INIT_COUNT
	.align		4
        /*0034*/ 	.byte	0x02, 0x4a
	.zero		1
	.zero		1


	//----- nvinfo : EIATTR_EXIT_INSTR_OFFSETS
	.align		4
        /*0038*/ 	.byte	0x04, 0x1c
        /*003a*/ 	.short	(.L_13 - .L_12)


	//   ....[0]....
.L_12:
        /*003c*/ 	.word	0x00000060


	//   ....[1]....
        /*0040*/ 	.word	0x000002d0


	//----- nvinfo : EIATTR_CBANK_PARAM_SIZE
	.align		4
.L_13:
        /*0044*/ 	.byte	0x03, 0x19
        /*0046*/ 	.short	0x0010


	//----- nvinfo : EIATTR_PARAM_CBANK
	.align		4
        /*0048*/ 	.byte	0x04, 0x0a
        /*004a*/ 	.short	(.L_15 - .L_14)
	.align		4
.L_14:
        /*004c*/ 	.word	index@(.nv.constant0._Z14sum_kernel_devPKfPf)
        /*0050*/ 	.short	0x0380
        /*0052*/ 	.short	0x0010


	//----- nvinfo : EIATTR_SW_WAR
	.align		4
.L_15:
        /*0054*/ 	.byte	0x04, 0x36
        /*0056*/ 	.short	(.L_17 - .L_16)
.L_16:
        /*0058*/ 	.word	0x00000008
.L_17:


//--------------------- .nv.callgraph             --------------------------
	.section	.nv.callgraph,"",@"SHT_CUDA_CALLGRAPH"
	.align	4
	.sectionentsize	8
	.align		4
        /*0000*/ 	.word	0x00000000
	.align		4
        /*0004*/ 	.word	0xffffffff
	.align		4
        /*0008*/ 	.word	0x00000000
	.align		4
        /*000c*/ 	.word	0xfffffffe
	.align		4
        /*0010*/ 	.word	0x00000000
	.align		4
        /*0014*/ 	.word	0xfffffffd
	.align		4
        /*0018*/ 	.word	0x00000000
	.align		4
        /*001c*/ 	.word	0xfffffffc


//--------------------- .text._Z14sum_kernel_devPKfPf --------------------------
	.section	.text._Z14sum_kernel_devPKfPf,"ax",@progbits
	.align	128
        .global         _Z14sum_kernel_devPKfPf
        .type           _Z14sum_kernel_devPKfPf,@function
        .size           _Z14sum_kernel_devPKfPf,(.L_x_1 - _Z14sum_kernel_devPKfPf)
        .other          _Z14sum_kernel_devPKfPf,@"STO_CUDA_ENTRY STV_DEFAULT"
_Z14sum_kernel_devPKfPf:
.text._Z14sum_kernel_devPKfPf:
[----:B------:R-:W-:Y:S01]  /*0000*/  LDC R1, c[0x0][0x37c] ;  /* 0x0000df00ff017b82 */ /* 0x000fe20000000800 */
[----:B------:R-:W0:Y:S07]  /*0010*/  S2R R3, SR_TID.X ;  /* 0x0000000000037919 */ /* 0x000e2e0000002100 */
[----:B------:R-:W0:Y:S08]  /*0020*/  S2UR UR4, SR_CTAID.X ;  /* 0x00000000000479c3 */ /* 0x000e300000002500 */
[----:B------:R-:W0:Y:S02]  /*0030*/  LDC R0, c[0x0][0x360] ;  /* 0x0000d800ff007b82 */ /* 0x000e240000000800 */
[----:B0-----:R-:W-:-:S05]  /*0040*/  IMAD R0, R0, UR4, R3 ;  /* 0x0000000400007c24 */ /* 0x001fca000f8e0203 */
[----:B------:R-:W-:-:S13]  /*0050*/  ISETP.GT.AND P0, PT, R0, 0x3fff, PT ;  /* 0x00003fff0000780c */ /* 0x000fda0003f04270 */
[----:B------:R-:W-:Y:S05]  /*0060*/  @P0 EXIT ;  /* 0x000000000000094d */ /* 0x000fea0003800000 */
[----:B------:R-:W0:Y:S01]  /*0070*/  LDC.64 R2, c[0x0][0x380] ;  /* 0x0000e000ff027b82 */ /* 0x000e220000000a00 */
[----:B------:R-:W1:Y:S01]  /*0080*/  LDCU.64 UR4, c[0x0][0x358] ;  /* 0x00006b00ff0477ac */ /* 0x000e620008000a00 */
[----:B0-----:R-:W-:-:S05]  /*0090*/  IMAD.WIDE R2, R0, 0x4, R2 ;  /* 0x0000000400027825 */ /* 0x001fca00078e0202 */
[----:B-1----:R-:W2:Y:S04]  /*00a0*/  LDG.E.CONSTANT R11, desc[UR4][R2.64] ;  /* 0x00000004020b7981 */ /* 0x002ea8000c1e9900 */
[----:B------:R-:W3:Y:S04]  /*00b0*/  LDG.E.CONSTANT R12, desc[UR4][R2.64+0x10000] ;  /* 0x01000004020c7981 */ /* 0x000ee8000c1e9900 */
[----:B------:R-:W4:Y:S04]  /*00c0*/  LDG.E.CONSTANT R14, desc[UR4][R2.64+0x20000] ;  /* 0x02000004020e7981 */ /* 0x000f28000c1e9900 */
[----:B------:R-:W5:Y:S04]  /*00d0*/  LDG.E.CONSTANT R16, desc[UR4][R2.64+0x30000] ;  /* 0x0300000402107981 */ /* 0x000f68000c1e9900 */
        /* <DEDUP_REMOVED lines=11> */
[----:B------:R-:W5:Y:S01]  /*0190*/  LDG.E.CONSTANT R4, desc[UR4][R2.64+0xf0000] ;  /* 0x0f00000402047981 */ /* 0x000f62000c1e9900 */
[----:B--2---:R-:W-:-:S04]  /*01a0*/  FADD R11, RZ, R11 ;  /* 0x0000000bff0b7221 */ /* 0x004fc80000000000 */
[----:B---3--:R-:W-:Y:S02]  /*01b0*/  FADD R11, R11, R12 ;  /* 0x0000000c0b0b7221 */ /* 0x008fe40000000000 */
[----:B------:R-:W0:Y:S02]  /*01c0*/  LDC.64 R12, c[0x0][0x388] ;  /* 0x0000e200ff0c7b82 */ /* 0x000e240000000a00 */
[----:B----4-:R-:W-:-:S04]  /*01d0*/  FADD R11, R11, R14 ;  /* 0x0000000e0b0b7221 */ /* 0x010fc80000000000 */
[----:B-----5:R-:W-:-:S04]  /*01e0*/  FADD R11, R11, R16 ;  /* 0x000000100b0b7221 */ /* 0x020fc80000000000 */
[----:B------:R-:W-:-:S04]  /*01f0*/  FADD R11, R11, R18 ;  /* 0x000000120b0b7221 */ /* 0x000fc80000000000 */
[----:B------:R-:W-:-:S04]  /*0200*/  FADD R11, R11, R20 ;  /* 0x000000140b0b7221 */ /* 0x000fc80000000000 */
[----:B------:R-:W-:-:S04]  /*0210*/  FADD R11, R11, R22 ;  /* 0x000000160b0b7221 */ /* 0x000fc80000000000 */
[----:B------:R-:W-:Y:S01]  /*0220*/  FADD R11, R11, R24 ;  /* 0x000000180b0b7221 */ /* 0x000fe20000000000 */
[----:B0-----:R-:W-:-:S04]  /*0230*/  IMAD.WIDE R12, R0, 0x4, R12 ;  /* 0x00000004000c7825 */ /* 0x001fc800078e020c */
[----:B------:R-:W-:-:S04]  /*0240*/  FADD R26, R11, R26 ;  /* 0x0000001a0b1a7221 */ /* 0x000fc80000000000 */
[----:B------:R-:W-:-:S04]  /*0250*/  FADD R5, R26, R5 ;  /* 0x000000051a057221 */ /* 0x000fc80000000000 */
[----:B------:R-:W-:-:S04]  /*0260*/  FADD R10, R5, R10 ;  /* 0x0000000a050a7221 */ /* 0x000fc80000000000 */
[----:B------:R-:W-:-:S04]  /*0270*/  FADD R9, R10, R9 ;  /* 0x000000090a097221 */ /* 0x000fc80000000000 */
[----:B------:R-:W-:-:S04]  /*0280*/  FADD R8, R9, R8 ;  /* 0x0000000809087221 */ /* 0x000fc80000000000 */
[----:B------:R-:W-:-:S04]  /*0290*/  FADD R7, R8, R7 ;  /* 0x0000000708077221 */ /* 0x000fc80000000000 */
[----:B------:R-:W-:-:S04]  /*02a0*/  FADD R7, R7, R6 ;  /* 0x0000000607077221 */ /* 0x000fc80000000000 */
[----:B------:R-:W-:-:S05]  /*02b0*/  FADD R7, R7, R4 ;  /* 0x0000000407077221 */ /* 0x000fca0000000000 */
[----:B------:R-:W-:Y:S01]  /*02c0*/  STG.E desc[UR4][R12.64], R7 ;  /* 0x000000070c007986 */ /* 0x000fe2000c101904 */
[----:B------:R-:W-:Y:S05]  /*02d0*/  EXIT ;  /* 0x000000000000794d */ /* 0x000fea0003800000 */
.L_x_0:
[----:B------:R-:W-:-:S00]  /*02e0*/  BRA `(.L_x_0) ;  /* 0xfffffffc00fc7947 */ /* 0x000fc0000383ffff */
[----:B------:R-:W-:-:S00]  /*02f0*/  NOP ;  /* 0x0000000000007918 */ /* 0x000fc00000000000 */
        /* <DEDUP_REMOVED lines=8> */
.L_x_1:


//--------------------- .nv.shared.reserved.0     --------------------------
	.section	.nv.shared.reserved.0,"aw",@nobits
	.weak		__nv_reservedSMEM_offset_0_alias
	.size		__nv_reservedSMEM_offset_0_alias, 0, 64
	.other		__nv_reservedSMEM_offset_0_alias,@"STO_CUDA_RESERVED_SHARED STV_DEFAULT"
__nv_reservedSMEM_offset_0_alias:
	.zero		0
	.zero		64


//--------------------- .nv.constant0._Z14sum_kernel_devPKfPf --------------------------
	.section	.nv.constant0._Z14sum_kernel_devPKfPf,"a",@progbits
	.sectionflags	@""
	.align	4
.nv.constant0._Z14sum_kernel_devPKfPf:
	.zero		912


//--------------------- SYMBOLS --------------------------

	.type		.nv.reservedSmem.offset0,@object
	.size		.nv.reservedSmem.offset0,0x4
